//
// Generated by NVIDIA NVVM Compiler
//
// Compiler Build ID: CL-36424714
// Cuda compilation tools, release 13.0, V13.0.88
// Based on NVVM 20.0.0
//

.version 9.0
.target sm_100
.address_size 64

	// .globl	_Z25strongestNeighborScan_gpuPiS_S_S_S_S_ii

.visible .entry _Z25strongestNeighborScan_gpuPiS_S_S_S_S_ii(
	.param .u64 .ptr .align 1 _Z25strongestNeighborScan_gpuPiS_S_S_S_S_ii_param_0,
	.param .u64 .ptr .align 1 _Z25strongestNeighborScan_gpuPiS_S_S_S_S_ii_param_1,
	.param .u64 .ptr .align 1 _Z25strongestNeighborScan_gpuPiS_S_S_S_S_ii_param_2,
	.param .u64 .ptr .align 1 _Z25strongestNeighborScan_gpuPiS_S_S_S_S_ii_param_3,
	.param .u64 .ptr .align 1 _Z25strongestNeighborScan_gpuPiS_S_S_S_S_ii_param_4,
	.param .u64 .ptr .align 1 _Z25strongestNeighborScan_gpuPiS_S_S_S_S_ii_param_5,
	.param .u32 _Z25strongestNeighborScan_gpuPiS_S_S_S_S_ii_param_6,
	.param .u32 _Z25strongestNeighborScan_gpuPiS_S_S_S_S_ii_param_7
)
{
	.reg .pred 	%p<7>;
	.reg .b32 	%r<28>;
	.reg .b64 	%rd<45>;

	ld.param.u64 	%rd9, [_Z25strongestNeighborScan_gpuPiS_S_S_S_S_ii_param_0];
	ld.param.u64 	%rd11, [_Z25strongestNeighborScan_gpuPiS_S_S_S_S_ii_param_1];
	ld.param.u64 	%rd12, [_Z25strongestNeighborScan_gpuPiS_S_S_S_S_ii_param_2];
	ld.param.u64 	%rd13, [_Z25strongestNeighborScan_gpuPiS_S_S_S_S_ii_param_3];
	ld.param.u64 	%rd14, [_Z25strongestNeighborScan_gpuPiS_S_S_S_S_ii_param_4];
	ld.param.u64 	%rd10, [_Z25strongestNeighborScan_gpuPiS_S_S_S_S_ii_param_5];
	ld.param.u32 	%r9, [_Z25strongestNeighborScan_gpuPiS_S_S_S_S_ii_param_6];
	ld.param.u32 	%r10, [_Z25strongestNeighborScan_gpuPiS_S_S_S_S_ii_param_7];
	cvta.to.global.u64 	%rd1, %rd14;
	cvta.to.global.u64 	%rd2, %rd13;
	cvta.to.global.u64 	%rd3, %rd12;
	cvta.to.global.u64 	%rd4, %rd11;
	mov.u32 	%r1, %ntid.x;
	mov.u32 	%r11, %ctaid.x;
	mov.u32 	%r12, %tid.x;
	mad.lo.s32 	%r27, %r1, %r11, %r12;
	setp.ge.s32 	%p1, %r27, %r10;
	@%p1 bra 	$L__BB0_12;
	cvta.to.global.u64 	%rd5, %rd9;
	mov.u32 	%r13, %nctaid.x;
	mul.lo.s32 	%r3, %r1, %r13;
	cvta.to.global.u64 	%rd6, %rd10;
$L__BB0_2:
	setp.lt.s32 	%p2, %r27, %r9;
	@%p2 bra 	$L__BB0_10;
	mul.wide.s32 	%rd15, %r27, 4;
	add.s64 	%rd16, %rd5, %rd15;
	ld.global.u32 	%r14, [%rd16];
	sub.s32 	%r5, %r27, %r9;
	mul.wide.s32 	%rd17, %r5, 4;
	add.s64 	%rd18, %rd5, %rd17;
	ld.global.u32 	%r15, [%rd18];
	setp.ne.s32 	%p3, %r14, %r15;
	@%p3 bra 	$L__BB0_9;
	add.s64 	%rd7, %rd2, %rd17;
	ld.global.u32 	%r6, [%rd7];
	mul.wide.s32 	%rd25, %r9, 4;
	add.s64 	%rd8, %rd7, %rd25;
	ld.global.u32 	%r7, [%rd8];
	setp.le.s32 	%p4, %r6, %r7;
	@%p4 bra 	$L__BB0_6;
	add.s64 	%rd36, %rd4, %rd17;
	ld.global.u32 	%r22, [%rd36];
	add.s64 	%rd38, %rd3, %rd15;
	st.global.u32 	[%rd38], %r22;
	ld.global.u32 	%r23, [%rd7];
	add.s64 	%rd39, %rd1, %rd15;
	st.global.u32 	[%rd39], %r23;
	mov.b32 	%r24, 1;
	st.global.u32 	[%rd6], %r24;
	bra.uni 	$L__BB0_11;
$L__BB0_6:
	setp.ne.s32 	%p5, %r6, %r7;
	@%p5 bra 	$L__BB0_8;
	add.s64 	%rd31, %rd4, %rd17;
	ld.global.u32 	%r20, [%rd31];
	add.s64 	%rd33, %rd3, %rd15;
	st.global.u32 	[%rd33], %r20;
	ld.global.u32 	%r21, [%rd8];
	add.s64 	%rd34, %rd1, %rd15;
	st.global.u32 	[%rd34], %r21;
	bra.uni 	$L__BB0_11;
$L__BB0_8:
	add.s64 	%rd27, %rd4, %rd15;
	ld.global.u32 	%r18, [%rd27];
	add.s64 	%rd28, %rd3, %rd15;
	st.global.u32 	[%rd28], %r18;
	ld.global.u32 	%r19, [%rd8];
	add.s64 	%rd29, %rd1, %rd15;
	st.global.u32 	[%rd29], %r19;
	bra.uni 	$L__BB0_11;
$L__BB0_9:
	add.s64 	%rd20, %rd4, %rd15;
	ld.global.u32 	%r16, [%rd20];
	add.s64 	%rd21, %rd3, %rd15;
	st.global.u32 	[%rd21], %r16;
	add.s64 	%rd22, %rd2, %rd15;
	ld.global.u32 	%r17, [%rd22];
	add.s64 	%rd23, %rd1, %rd15;
	st.global.u32 	[%rd23], %r17;
	bra.uni 	$L__BB0_11;
$L__BB0_10:
	mul.wide.s32 	%rd40, %r27, 4;
	add.s64 	%rd41, %rd4, %rd40;
	ld.global.u32 	%r25, [%rd41];
	add.s64 	%rd42, %rd3, %rd40;
	st.global.u32 	[%rd42], %r25;
	add.s64 	%rd43, %rd2, %rd40;
	ld.global.u32 	%r26, [%rd43];
	add.s64 	%rd44, %rd1, %rd40;
	st.global.u32 	[%rd44], %r26;
$L__BB0_11:
	add.s32 	%r27, %r27, %r3;
	setp.lt.s32 	%p6, %r27, %r10;
	@%p6 bra 	$L__BB0_2;
$L__BB0_12:
	ret;

}


// ===== COMPILED SASS (sm_100) =====

	.target	sm_100

	.elftype	@"ET_EXEC"


//--------------------- .note.nv.tkinfo           --------------------------
	.section	.note.nv.tkinfo,"",@"SHT_NOTE"
	.sectionflags	@"SHF_NOTE_NV_TKINFO"
	.tkinfo
        /*0018*/ 	.word	0x00000002
        /*0030*/ 	.string	""
        /*0030*/ 	.string	"ptxas"
        /*0030*/ 	.string	"Cuda compilation tools, release 13.0, V13.0.88"
        /*0030*/ 	.string	"Build cuda_13.0.r13.0/compiler.36424714_0"
        /*0030*/ 	.string	"-arch sm_100 -m 64 "



//--------------------- .note.nv.cuinfo           --------------------------
	.section	.note.nv.cuinfo,"",@"SHT_NOTE"
	.sectionflags	@"SHF_NOTE_NV_CUINFO"
        /*0018*/ 	.short	0x0002
        /*001a*/ 	.short	0x0064
        /*001c*/ 	.short	0x0082
	.zero		2


//--------------------- .nv.info                  --------------------------
	.section	.nv.info,"",@"SHT_CUDA_INFO"
	.align	4


	//----- nvinfo : EIATTR_REGCOUNT
	.align		4
        /*0000*/ 	.byte	0x04, 0x2f
        /*0002*/ 	.short	(.L_1 - .L_0)
	.align		4
.L_0:
        /*0004*/ 	.word	index@(_Z25strongestNeighborScan_gpuPiS_S_S_S_S_ii)
        /*0008*/ 	.word	0x00000020


	//----- nvinfo : EIATTR_FRAME_SIZE
	.align		4
.L_1:
        /*000c*/ 	.byte	0x04, 0x11
        /*000e*/ 	.short	(.L_3 - .L_2)
	.align		4
.L_2:
        /*0010*/ 	.word	index@(_Z25strongestNeighborScan_gpuPiS_S_S_S_S_ii)
        /*0014*/ 	.word	0x00000000


	//----- nvinfo : EIATTR_MIN_STACK_SIZE
	.align		4
.L_3:
        /*0018*/ 	.byte	0x04, 0x12
        /*001a*/ 	.short	(.L_5 - .L_4)
	.align		4
.L_4:
        /*001c*/ 	.word	index@(_Z25strongestNeighborScan_gpuPiS_S_S_S_S_ii)
        /*0020*/ 	.word	0x00000000
.L_5:


//--------------------- .nv.compat                --------------------------
	.section	.nv.compat,"",@"SHT_CUDA_COMPAT_INFO"
	.align	4
        /*0000*/ 	.byte	0x02, 0x09, 0x00, 0x00, 0x02, 0x02, 0x01, 0x00, 0x02, 0x05, 0x05, 0x00, 0x03, 0x07, 0x01, 0x01
        /*0010*/ 	.byte	0x02, 0x03, 0x00, 0x00, 0x02, 0x06, 0x01, 0x00, 0x04, 0x0b, 0x08, 0x00, 0x09, 0x00, 0x00, 0x00
        /*0020*/ 	.byte	0x00, 0x00, 0x00, 0x00


//--------------------- .nv.info._Z25strongestNeighborScan_gpuPiS_S_S_S_S_ii --------------------------
	.section	.nv.info._Z25strongestNeighborScan_gpuPiS_S_S_S_S_ii,"",@"SHT_CUDA_INFO"
	.sectionflags	@""
	.align	4


	//----- nvinfo : EIATTR_CUDA_API_VERSION
	.align		4
        /*0000*/ 	.byte	0x04, 0x37
        /*0002*/ 	.short	(.L_7 - .L_6)
.L_6:
        /*0004*/ 	.word	0x00000082


	//----- nvinfo : EIATTR_KPARAM_INFO
	.align		4
.L_7:
        /*0008*/ 	.byte	0x04, 0x17
        /*000a*/ 	.short	(.L_9 - .L_8)
.L_8:
        /*000c*/ 	.word	0x00000000
        /*0010*/ 	.short	0x0007
        /*0012*/ 	.short	0x0034
        /*0014*/ 	.byte	0x00, 0xf0, 0x11, 0x00


	//----- nvinfo : EIATTR_KPARAM_INFO
	.align		4
.L_9:
        /*0018*/ 	.byte	0x04, 0x17
        /*001a*/ 	.short	(.L_11 - .L_10)
.L_10:
        /*001c*/ 	.word	0x00000000
        /*0020*/ 	.short	0x0006
        /*0022*/ 	.short	0x0030
        /*0024*/ 	.byte	0x00, 0xf0, 0x11, 0x00


	//----- nvinfo : EIATTR_KPARAM_INFO
	.align		4
.L_11:
        /*0028*/ 	.byte	0x04, 0x17
        /*002a*/ 	.short	(.L_13 - .L_12)
.L_12:
        /*002c*/ 	.word	0x00000000
        /*0030*/ 	.short	0x0005
        /*0032*/ 	.short	0x0028
        /*0034*/ 	.byte	0x00, 0xf5, 0x21, 0x00


	//----- nvinfo : EIATTR_KPARAM_INFO
	.align		4
.L_13:
        /*0038*/ 	.byte	0x04, 0x17
        /*003a*/ 	.short	(.L_15 - .L_14)
.L_14:
        /*003c*/ 	.word	0x00000000
        /*0040*/ 	.short	0x0004
        /*0042*/ 	.short	0x0020
        /*0044*/ 	.byte	0x00, 0xf5, 0x21, 0x00


	//----- nvinfo : EIATTR_KPARAM_INFO
	.align		4
.L_15:
        /*0048*/ 	.byte	0x04, 0x17
        /*004a*/ 	.short	(.L_17 - .L_16)
.L_16:
        /*004c*/ 	.word	0x00000000
        /*0050*/ 	.short	0x0003
        /*0052*/ 	.short	0x0018
        /*0054*/ 	.byte	0x00, 0xf5, 0x21, 0x00


	//----- nvinfo : EIATTR_KPARAM_INFO
	.align		4
.L_17:
        /*0058*/ 	.byte	0x04, 0x17
        /*005a*/ 	.short	(.L_19 - .L_18)
.L_18:
        /*005c*/ 	.word	0x00000000
        /*0060*/ 	.short	0x0002
        /*0062*/ 	.short	0x0010
        /*0064*/ 	.byte	0x00, 0xf5, 0x21, 0x00


	//----- nvinfo : EIATTR_KPARAM_INFO
	.align		4
.L_19:
        /*0068*/ 	.byte	0x04, 0x17
        /*006a*/ 	.short	(.L_21 - .L_20)
.L_20:
        /*006c*/ 	.word	0x00000000
        /*0070*/ 	.short	0x0001
        /*0072*/ 	.short	0x0008
        /*0074*/ 	.byte	0x00, 0xf5, 0x21, 0x00


	//----- nvinfo : EIATTR_KPARAM_INFO
	.align		4
.L_21:
        /*0078*/ 	.byte	0x04, 0x17
        /*007a*/ 	.short	(.L_23 - .L_22)
.L_22:
        /*007c*/ 	.word	0x00000000
        /*0080*/ 	.short	0x0000
        /*0082*/ 	.short	0x0000
        /*0084*/ 	.byte	0x00, 0xf5, 0x21, 0x00


	//----- nvinfo : EIATTR_SPARSE_MMA_MASK
	.align		4
.L_23:
        /*0088*/ 	.byte	0x03, 0x50
        /*008a*/ 	.short	0x0000


	//----- nvinfo : EIATTR_MAXREG_COUNT
	.align		4
        /*008c*/ 	.byte	0x03, 0x1b
        /*008e*/ 	.short	0x00ff


	//----- nvinfo : EIATTR_MERCURY_ISA_VERSION
	.align		4
        /*0090*/ 	.byte	0x03, 0x5f
        /*0092*/ 	.short	0x0101


	//----- nvinfo : EIATTR_VRC_CTA_INIT_COUNT
	.align		4
        /*0094*/ 	.byte	0x02, 0x4a
	.zero		1
	.zero		1


	//----- nvinfo : EIATTR_EXIT_INSTR_OFFSETS
	.align		4
        /*0098*/ 	.byte	0x04, 0x1c
        /*009a*/ 	.short	(.L_25 - .L_24)


	//   ....[0]....
.L_24:
        /*009c*/ 	.word	0x00000070


	//   ....[1]....
        /*00a0*/ 	.word	0x00000520


	//----- nvinfo : EIATTR_CRS_STACK_SIZE
	.align		4
.L_25:
        /*00a4*/ 	.byte	0x04, 0x1e
        /*00a6*/ 	.short	(.L_27 - .L_26)
.L_26:
        /*00a8*/ 	.word	0x00000000


	//----- nvinfo : EIATTR_CBANK_PARAM_SIZE
	.align		4
.L_27:
        /*00ac*/ 	.byte	0x03, 0x19
        /*00ae*/ 	.short	0x0038


	//----- nvinfo : EIATTR_PARAM_CBANK
	.align		4
        /*00b0*/ 	.byte	0x04, 0x0a
        /*00b2*/ 	.short	(.L_29 - .L_28)
	.align		4
.L_28:
        /*00b4*/ 	.word	index@(.nv.constant0._Z25strongestNeighborScan_gpuPiS_S_S_S_S_ii)
        /*00b8*/ 	.short	0x0380
        /*00ba*/ 	.short	0x0038


	//----- nvinfo : EIATTR_SW_WAR
	.align		4
.L_29:
        /*00bc*/ 	.byte	0x04, 0x36
        /*00be*/ 	.short	(.L_31 - .L_30)
.L_30:
        /*00c0*/ 	.word	0x00000008
.L_31:


//--------------------- .nv.callgraph             --------------------------
	.section	.nv.callgraph,"",@"SHT_CUDA_CALLGRAPH"
	.align	4
	.sectionentsize	8
	.align		4
        /*0000*/ 	.word	0x00000000
	.align		4
        /*0004*/ 	.word	0xffffffff
	.align		4
        /*0008*/ 	.word	0x00000000
	.align		4
        /*000c*/ 	.word	0xfffffffe
	.align		4
        /*0010*/ 	.word	0x00000000
	.align		4
        /*0014*/ 	.word	0xfffffffd
	.align		4
        /*0018*/ 	.word	0x00000000
	.align		4
        /*001c*/ 	.word	0xfffffffc


//--------------------- .text._Z25strongestNeighborScan_gpuPiS_S_S_S_S_ii --------------------------
	.section	.text._Z25strongestNeighborScan_gpuPiS_S_S_S_S_ii,"ax",@progbits
	.align	128
        .global         _Z25strongestNeighborScan_gpuPiS_S_S_S_S_ii
        .type           _Z25strongestNeighborScan_gpuPiS_S_S_S_S_ii,@function
        .size           _Z25strongestNeighborScan_gpuPiS_S_S_S_S_ii,(.L_x_7 - _Z25strongestNeighborScan_gpuPiS_S_S_S_S_ii)
        .other          _Z25strongestNeighborScan_gpuPiS_S_S_S_S_ii,@"STO_CUDA_ENTRY STV_DEFAULT"
_Z25strongestNeighborScan_gpuPiS_S_S_S_S_ii:
.text._Z25strongestNeighborScan_gpuPiS_S_S_S_S_ii:
[----:B------:R-:W-:Y:S01]  /*0000*/  LDC R1, c[0x0][0x37c] ;  /* 0x0000df00ff017b82 */ /* 0x000fe20000000800 */
[----:B------:R-:W0:Y:S01]  /*0010*/  S2R R17, SR_CTAID.X ;  /* 0x0000000000117919 */ /* 0x000e220000002500 */
[----:B------:R-:W0:Y:S01]  /*0020*/  LDCU UR4, c[0x0][0x360] ;  /* 0x00006c00ff0477ac */ /* 0x000e220008000800 */
[----:B------:R-:W0:Y:S01]  /*0030*/  S2R R0, SR_TID.X ;  /* 0x0000000000007919 */ /* 0x000e220000002100 */
[----:B------:R-:W1:Y:S01]  /*0040*/  LDCU UR5, c[0x0][0x3b4] ;  /* 0x00007680ff0577ac */ /* 0x000e620008000800 */
[----:B0-----:R-:W-:-:S05]  /*0050*/  IMAD R17, R17, UR4, R0 ;  /* 0x0000000411117c24 */ /* 0x001fca000f8e0200 */
[----:B-1----:R-:W-:-:S13]  /*0060*/  ISETP.GE.AND P0, PT, R17, UR5, PT ;  /* 0x0000000511007c0c */ /* 0x002fda000bf06270 */
[----:B------:R-:W-:Y:S05]  /*0070*/  @P0 EXIT ;  /* 0x000000000000094d */ /* 0x000fea0003800000 */
[----:B------:R-:W0:Y:S01]  /*0080*/  LDC R0, c[0x0][0x3b0] ;  /* 0x0000ec00ff007b82 */ /* 0x000e220000000800 */
[----:B------:R-:W1:Y:S01]  /*0090*/  LDCU UR5, c[0x0][0x370] ;  /* 0x00006e00ff0577ac */ /* 0x000e620008000800 */
[----:B------:R-:W2:Y:S06]  /*00a0*/  LDCU.64 UR6, c[0x0][0x358] ;  /* 0x00006b00ff0677ac */ /* 0x000eac0008000a00 */
[----:B------:R-:W3:Y:S01]  /*00b0*/  LDC.64 R2, c[0x0][0x388] ;  /* 0x0000e200ff027b82 */ /* 0x000ee20000000a00 */
[----:B------:R-:W4:Y:S07]  /*00c0*/  LDCU UR8, c[0x0][0x3b4] ;  /* 0x00007680ff0877ac */ /* 0x000f2e0008000800 */
[----:B------:R-:W0:Y:S01]  /*00d0*/  LDC.64 R4, c[0x0][0x3a0] ;  /* 0x0000e800ff047b82 */ /* 0x000e220000000a00 */
[----:B-1----:R-:W-:-:S07]  /*00e0*/  UIMAD UR4, UR4, UR5, URZ ;  /* 0x00000005040472a4 */ /* 0x002fce000f8e02ff */
[----:B------:R-:W1:Y:S08]  /*00f0*/  LDC.64 R6, c[0x0][0x390] ;  /* 0x0000e400ff067b82 */ /* 0x000e700000000a00 */
[----:B------:R-:W0:Y:S08]  /*0100*/  LDC.64 R8, c[0x0][0x390] ;  /* 0x0000e400ff087b82 */ /* 0x000e300000000a00 */
[----:B------:R-:W0:Y:S08]  /*0110*/  LDC.64 R10, c[0x0][0x398] ;  /* 0x0000e600ff0a7b82 */ /* 0x000e300000000a00 */
[----:B------:R-:W0:Y:S08]  /*0120*/  LDC.64 R12, c[0x0][0x380] ;  /* 0x0000e000ff0c7b82 */ /* 0x000e300000000a00 */
[----:B--234-:R-:W0:Y:S02]  /*0130*/  LDC.64 R14, c[0x0][0x398] ;  /* 0x0000e600ff0e7b82 */ /* 0x01ce240000000a00 */
.L_x_5:
[----:B0-----:R-:W-:Y:S01]  /*0140*/  ISETP.GE.AND P0, PT, R17, R0, PT ;  /* 0x000000001100720c */ /* 0x001fe20003f06270 */
[----:B------:R-:W-:-:S12]  /*0150*/  BSSY.RECONVERGENT B0, `(.L_x_0) ;  /* 0x0000039000007945 */ /* 0x000fd80003800200 */
[----:B--234-:R-:W-:Y:S05]  /*0160*/  @!P0 BRA `(.L_x_1) ;  /* 0x0000000000bc8947 */ /* 0x01cfea0003800000 */
[C---:B------:R-:W-:Y:S01]  /*0170*/  IADD3 R27, PT, PT, R17.reuse, -R0, RZ ;  /* 0x80000000111b7210 */ /* 0x040fe20007ffe0ff */
[----:B------:R-:W-:-:S04]  /*0180*/  IMAD.WIDE R18, R17, 0x4, R12 ;  /* 0x0000000411127825 */ /* 0x000fc800078e020c */
[----:B------:R-:W-:Y:S02]  /*0190*/  IMAD.WIDE R20, R27, 0x4, R12 ;  /* 0x000000041b147825 */ /* 0x000fe400078e020c */
[----:B------:R-:W2:Y:S04]  /*01a0*/  LDG.E R18, desc[UR6][R18.64] ;  /* 0x0000000612127981 */ /* 0x000ea8000c1e1900 */
[----:B------:R-:W2:Y:S02]  /*01b0*/  LDG.E R21, desc[UR6][R20.64] ;  /* 0x0000000614157981 */ /* 0x000ea4000c1e1900 */
[----:B--2---:R-:W-:-:S13]  /*01c0*/  ISETP.NE.AND P0, PT, R18, R21, PT ;  /* 0x000000151200720c */ /* 0x004fda0003f05270 */
[----:B------:R-:W-:Y:S05]  /*01d0*/  @P0 BRA `(.L_x_2) ;  /* 0x00000000007c0947 */ /* 0x000fea0003800000 */
[----:B------:R-:W-:-:S05]  /*01e0*/  IMAD.WIDE R20, R27, 0x4, R14 ;  /* 0x000000041b147825 */ /* 0x000fca00078e020e */
[----:B------:R-:W2:Y:S01]  /*01f0*/  LDG.E R16, desc[UR6][R20.64] ;  /* 0x0000000614107981 */ /* 0x000ea2000c1e1900 */
[----:B------:R-:W-:-:S05]  /*0200*/  IMAD.WIDE R18, R0, 0x4, R20 ;  /* 0x0000000400127825 */ /* 0x000fca00078e0214 */
[----:B------:R-:W2:Y:S02]  /*0210*/  LDG.E R23, desc[UR6][R18.64] ;  /* 0x0000000612177981 */ /* 0x000ea4000c1e1900 */
[----:B--2---:R-:W-:-:S13]  /*0220*/  ISETP.GT.AND P0, PT, R16, R23, PT ;  /* 0x000000171000720c */ /* 0x004fda0003f04270 */
[----:B------:R-:W-:Y:S05]  /*0230*/  @!P0 BRA `(.L_x_3) ;  /* 0x00000000002c8947 */ /* 0x000fea0003800000 */
[----:B------:R-:W-:-:S06]  /*0240*/  IMAD.WIDE R18, R27, 0x4, R2 ;  /* 0x000000041b127825 */ /* 0x000fcc00078e0202 */
[----:B------:R-:W2:Y:S01]  /*0250*/  LDG.E R19, desc[UR6][R18.64] ;  /* 0x0000000612137981 */ /* 0x000ea2000c1e1900 */
[C---:B-1----:R-:W-:Y:S01]  /*0260*/  IMAD.WIDE R22, R17.reuse, 0x4, R6 ;  /* 0x0000000411167825 */ /* 0x042fe200078e0206 */
[----:B------:R-:W0:Y:S03]  /*0270*/  LDC.64 R26, c[0x0][0x3a8] ;  /* 0x0000ea00ff1a7b82 */ /* 0x000e260000000a00 */
[----:B------:R-:W-:Y:S01]  /*0280*/  HFMA2 R29, -RZ, RZ, 0, 5.9604644775390625e-08 ;  /* 0x00000001ff1d7431 */ /* 0x000fe200000001ff */
[----:B--2---:R3:W-:Y:S04]  /*0290*/  STG.E desc[UR6][R22.64], R19 ;  /* 0x0000001316007986 */ /* 0x0047e8000c101906 */
[----:B------:R-:W2:Y:S01]  /*02a0*/  LDG.E R21, desc[UR6][R20.64] ;  /* 0x0000000614157981 */ /* 0x000ea2000c1e1900 */
[----:B------:R-:W-:-:S05]  /*02b0*/  IMAD.WIDE R24, R17, 0x4, R4 ;  /* 0x0000000411187825 */ /* 0x000fca00078e0204 */
[----:B--2---:R3:W-:Y:S04]  /*02c0*/  STG.E desc[UR6][R24.64], R21 ;  /* 0x0000001518007986 */ /* 0x0047e8000c101906 */
[----:B0-----:R3:W-:Y:S01]  /*02d0*/  STG.E desc[UR6][R26.64], R29 ;  /* 0x0000001d1a007986 */ /* 0x0017e2000c101906 */
[----:B------:R-:W-:Y:S05]  /*02e0*/  BRA `(.L_x_4) ;  /* 0x00000000007c7947 */ /* 0x000fea0003800000 */
.L_x_3:
[----:B------:R-:W-:-:S13]  /*02f0*/  ISETP.NE.AND P0, PT, R16, R23, PT ;  /* 0x000000171000720c */ /* 0x000fda0003f05270 */
[----:B------:R-:W-:-:S06]  /*0300*/  @!P0 IMAD.WIDE R26, R27, 0x4, R2 ;  /* 0x000000041b1a8825 */ /* 0x000fcc00078e0202 */
[----:B------:R-:W2:Y:S01]  /*0310*/  @!P0 LDG.E R27, desc[UR6][R26.64] ;  /* 0x000000061a1b8981 */ /* 0x000ea2000c1e1900 */
[----:B-1----:R-:W-:-:S05]  /*0320*/  IMAD.WIDE R20, R17, 0x4, R6 ;  /* 0x0000000411147825 */ /* 0x002fca00078e0206 */
[----:B--2---:R2:W-:Y:S04]  /*0330*/  @!P0 STG.E desc[UR6][R20.64], R27 ;  /* 0x0000001b14008986 */ /* 0x0045e8000c101906 */
[----:B------:R-:W3:Y:S01]  /*0340*/  @!P0 LDG.E R29, desc[UR6][R18.64] ;  /* 0x00000006121d8981 */ /* 0x000ee2000c1e1900 */
[----:B------:R-:W-:-:S04]  /*0350*/  IMAD.WIDE R22, R17, 0x4, R4 ;  /* 0x0000000411167825 */ /* 0x000fc800078e0204 */
[----:B------:R-:W-:Y:S01]  /*0360*/  @P0 IMAD.WIDE R24, R17, 0x4, R2 ;  /* 0x0000000411180825 */ /* 0x000fe200078e0202 */
[----:B---3--:R2:W-:Y:S05]  /*0370*/  @!P0 STG.E desc[UR6][R22.64], R29 ;  /* 0x0000001d16008986 */ /* 0x0085ea000c101906 */
[----:B------:R-:W3:Y:S04]  /*0380*/  @P0 LDG.E R25, desc[UR6][R24.64] ;  /* 0x0000000618190981 */ /* 0x000ee8000c1e1900 */
[----:B---3--:R2:W-:Y:S04]  /*0390*/  @P0 STG.E desc[UR6][R20.64], R25 ;  /* 0x0000001914000986 */ /* 0x0085e8000c101906 */
[----:B------:R-:W3:Y:S04]  /*03a0*/  @P0 LDG.E R16, desc[UR6][R18.64] ;  /* 0x0000000612100981 */ /* 0x000ee8000c1e1900 */
[----:B---3--:R2:W-:Y:S01]  /*03b0*/  @P0 STG.E desc[UR6][R22.64], R16 ;  /* 0x0000001016000986 */ /* 0x0085e2000c101906 */
[----:B------:R-:W-:Y:S05]  /*03c0*/  BRA `(.L_x_4) ;  /* 0x0000000000447947 */ /* 0x000fea0003800000 */
.L_x_2:
[----:B------:R-:W-:-:S06]  /*03d0*/  IMAD.WIDE R20, R17, 0x4, R2 ;  /* 0x0000000411147825 */ /* 0x000fcc00078e0202 */
[----:B------:R-:W2:Y:S01]  /*03e0*/  LDG.E R21, desc[UR6][R20.64] ;  /* 0x0000000614157981 */ /* 0x000ea2000c1e1900 */
[----:B------:R-:W-:-:S04]  /*03f0*/  IMAD.WIDE R22, R17, 0x4, R8 ;  /* 0x0000000411167825 */ /* 0x000fc800078e0208 */
[C---:B------:R-:W-:Y:S01]  /*0400*/  IMAD.WIDE R18, R17.reuse, 0x4, R10 ;  /* 0x0000000411127825 */ /* 0x040fe200078e020a */
[----:B--2---:R0:W-:Y:S05]  /*0410*/  STG.E desc[UR6][R22.64], R21 ;  /* 0x0000001516007986 */ /* 0x0041ea000c101906 */
[----:B------:R-:W2:Y:S01]  /*0420*/  LDG.E R19, desc[UR6][R18.64] ;  /* 0x0000000612137981 */ /* 0x000ea2000c1e1900 */
[----:B------:R-:W-:-:S05]  /*0430*/  IMAD.WIDE R24, R17, 0x4, R4 ;  /* 0x0000000411187825 */ /* 0x000fca00078e0204 */
[----:B--2---:R0:W-:Y:S01]  /*0440*/  STG.E desc[UR6][R24.64], R19 ;  /* 0x0000001318007986 */ /* 0x0041e2000c101906 */
[----:B------:R-:W-:Y:S05]  /*0450*/  BRA `(.L_x_4) ;  /* 0x0000000000207947 */ /* 0x000fea0003800000 */
.L_x_1:
[----:B------:R-:W-:-:S06]  /*0460*/  IMAD.WIDE R18, R17, 0x4, R2 ;  /* 0x0000000411127825 */ /* 0x000fcc00078e0202 */
[----:B------:R-:W2:Y:S01]  /*0470*/  LDG.E R19, desc[UR6][R18.64] ;  /* 0x0000000612137981 */ /* 0x000ea2000c1e1900 */
[----:B------:R-:W-:-:S04]  /*0480*/  IMAD.WIDE R20, R17, 0x4, R8 ;  /* 0x0000000411147825 */ /* 0x000fc800078e0208 */
[C---:B------:R-:W-:Y:S01]  /*0490*/  IMAD.WIDE R22, R17.reuse, 0x4, R10 ;  /* 0x0000000411167825 */ /* 0x040fe200078e020a */
[----:B--2---:R4:W-:Y:S05]  /*04a0*/  STG.E desc[UR6][R20.64], R19 ;  /* 0x0000001314007986 */ /* 0x0049ea000c101906 */
[----:B------:R-:W2:Y:S01]  /*04b0*/  LDG.E R23, desc[UR6][R22.64] ;  /* 0x0000000616177981 */ /* 0x000ea2000c1e1900 */
[----:B------:R-:W-:-:S05]  /*04c0*/  IMAD.WIDE R24, R17, 0x4, R4 ;  /* 0x0000000411187825 */ /* 0x000fca00078e0204 */
[----:B--2---:R4:W-:Y:S02]  /*04d0*/  STG.E desc[UR6][R24.64], R23 ;  /* 0x0000001718007986 */ /* 0x0049e4000c101906 */
.L_x_4:
[----:B------:R-:W-:Y:S05]  /*04e0*/  BSYNC.RECONVERGENT B0 ;  /* 0x0000000000007941 */ /* 0x000fea0003800200 */
.L_x_0:
[----:B------:R-:W-:-:S04]  /*04f0*/  IADD3 R17, PT, PT, R17, UR4, RZ ;  /* 0x0000000411117c10 */ /* 0x000fc8000fffe0ff */
[----:B------:R-:W-:-:S13]  /*0500*/  ISETP.GE.AND P0, PT, R17, UR8, PT ;  /* 0x0000000811007c0c */ /* 0x000fda000bf06270 */
[----:B------:R-:W-:Y:S05]  /*0510*/  @!P0 BRA `(.L_x_5) ;  /* 0xfffffffc00088947 */ /* 0x000fea000383ffff */
[----:B------:R-:W-:Y:S05]  /*0520*/  EXIT ;  /* 0x000000000000794d */ /* 0x000fea0003800000 */
.L_x_6:
[----:B------:R-:W-:-:S00]  /*0530*/  BRA `(.L_x_6) ;  /* 0xfffffffc00fc7947 */ /* 0x000fc0000383ffff */
[----:B------:R-:W-:-:S00]  /*0540*/  NOP ;  /* 0x0000000000007918 */ /* 0x000fc00000000000 */
        /* <DEDUP_REMOVED lines=11> */
.L_x_7:


//--------------------- .nv.shared.reserved.0     --------------------------
	.section	.nv.shared.reserved.0,"aw",@nobits
	.weak		__nv_reservedSMEM_offset_0_alias
	.size		__nv_reservedSMEM_offset_0_alias, 0, 64
	.other		__nv_reservedSMEM_offset_0_alias,@"STO_CUDA_RESERVED_SHARED STV_DEFAULT"
__nv_reservedSMEM_offset_0_alias:
	.zero		0
	.zero		64


//--------------------- .nv.constant0._Z25strongestNeighborScan_gpuPiS_S_S_S_S_ii --------------------------
	.section	.nv.constant0._Z25strongestNeighborScan_gpuPiS_S_S_S_S_ii,"a",@progbits
	.sectionflags	@""
	.align	4
.nv.constant0._Z25strongestNeighborScan_gpuPiS_S_S_S_S_ii:
	.zero		952


//--------------------- SYMBOLS --------------------------

	.type		.nv.reservedSmem.offset0,@object
	.size		.nv.reservedSmem.offset0,0x4
